//
// Generated by NVIDIA NVVM Compiler
//
// Compiler Build ID: CL-36424714
// Cuda compilation tools, release 13.0, V13.0.88
// Based on NVVM 20.0.0
//

.version 9.0
.target sm_100
.address_size 64

	// .globl	_Z21warp_sync_test_kerneli
.extern .func __assertfail
(
	.param .b64 __assertfail_param_0,
	.param .b64 __assertfail_param_1,
	.param .b32 __assertfail_param_2,
	.param .b64 __assertfail_param_3,
	.param .b64 __assertfail_param_4
)
;
.global .align 1 .b8 __unnamed_1[32] = {118, 111, 105, 100, 32, 119, 97, 114, 112, 95, 115, 121, 110, 99, 95, 116, 101, 115, 116, 95, 107, 101, 114, 110, 101, 108, 40, 105, 110, 116, 41};
.global .align 1 .b8 $str[3] = {33, 120};
.global .align 1 .b8 $str$1[27] = {47, 116, 109, 112, 47, 115, 97, 115, 115, 95, 99, 117, 95, 112, 101, 120, 98, 54, 99, 121, 116, 47, 107, 46, 99, 117};
.global .align 1 .b8 $str$2[2] = {120};
.global .align 1 .b8 $str$3[12] = {120, 32, 61, 61, 32, 115, 105, 122, 101, 47, 50};

.visible .entry _Z21warp_sync_test_kerneli(
	.param .u32 _Z21warp_sync_test_kerneli_param_0
)
{
	.reg .pred 	%p<6>;
	.reg .b32 	%r<14>;
	.reg .b64 	%rd<31>;

	ld.param.u32 	%r2, [_Z21warp_sync_test_kerneli_param_0];
	mov.u32 	%r3, %tid.x;
	and.b32  	%r1, %r3, 1;
	{ 
	.reg .pred 	%p1; 
	.reg .pred 	%p2; 
	setp.ne.u32 	%p1, %r1, 0; 
	bar.red.and.pred 	%p2, 0, %p1; 
	selp.u32 	%r4, 1, 0, %p2; 
	}
	setp.eq.s32 	%p1, %r4, 0;
	@%p1 bra 	$L__BB0_2;
	mov.u64 	%rd1, $str;
	cvta.global.u64 	%rd2, %rd1;
	mov.u64 	%rd3, $str$1;
	cvta.global.u64 	%rd4, %rd3;
	mov.u64 	%rd5, __unnamed_1;
	cvta.global.u64 	%rd6, %rd5;
	{ // callseq 0, 0
	.param .b64 param0;
	st.param.b64 	[param0], %rd2;
	.param .b64 param1;
	st.param.b64 	[param1], %rd4;
	.param .b32 param2;
	st.param.b32 	[param2], 11;
	.param .b64 param3;
	st.param.b64 	[param3], %rd6;
	.param .b64 param4;
	st.param.b64 	[param4], 1;
	call.uni 
	__assertfail, 
	(
	param0, 
	param1, 
	param2, 
	param3, 
	param4
	);
	} // callseq 0
$L__BB0_2:
	mov.b32 	%r5, 1;
	{ 
	.reg .pred 	%p1; 
	.reg .pred 	%p2; 
	setp.ne.u32 	%p1, %r5, 0; 
	bar.red.and.pred 	%p2, 0, %p1; 
	selp.u32 	%r6, 1, 0, %p2; 
	}
	setp.ne.s32 	%p2, %r6, 0;
	@%p2 bra 	$L__BB0_4;
	mov.u64 	%rd7, $str$2;
	cvta.global.u64 	%rd8, %rd7;
	mov.u64 	%rd9, $str$1;
	cvta.global.u64 	%rd10, %rd9;
	mov.u64 	%rd11, __unnamed_1;
	cvta.global.u64 	%rd12, %rd11;
	{ // callseq 1, 0
	.param .b64 param0;
	st.param.b64 	[param0], %rd8;
	.param .b64 param1;
	st.param.b64 	[param1], %rd10;
	.param .b32 param2;
	st.param.b32 	[param2], 14;
	.param .b64 param3;
	st.param.b64 	[param3], %rd12;
	.param .b64 param4;
	st.param.b64 	[param4], 1;
	call.uni 
	__assertfail, 
	(
	param0, 
	param1, 
	param2, 
	param3, 
	param4
	);
	} // callseq 1
$L__BB0_4:
	{ 
	.reg .pred 	%p1; 
	.reg .pred 	%p2; 
	setp.ne.u32 	%p1, %r1, 0; 
	bar.red.or.pred 	%p2, 0, %p1; 
	selp.u32 	%r7, 1, 0, %p2; 
	}
	setp.ne.s32 	%p3, %r7, 0;
	@%p3 bra 	$L__BB0_6;
	mov.u64 	%rd13, $str$2;
	cvta.global.u64 	%rd14, %rd13;
	mov.u64 	%rd15, $str$1;
	cvta.global.u64 	%rd16, %rd15;
	mov.u64 	%rd17, __unnamed_1;
	cvta.global.u64 	%rd18, %rd17;
	{ // callseq 2, 0
	.param .b64 param0;
	st.param.b64 	[param0], %rd14;
	.param .b64 param1;
	st.param.b64 	[param1], %rd16;
	.param .b32 param2;
	st.param.b32 	[param2], 18;
	.param .b64 param3;
	st.param.b64 	[param3], %rd18;
	.param .b64 param4;
	st.param.b64 	[param4], 1;
	call.uni 
	__assertfail, 
	(
	param0, 
	param1, 
	param2, 
	param3, 
	param4
	);
	} // callseq 2
$L__BB0_6:
	mov.b32 	%r8, 0;
	{ 
	.reg .pred 	%p1; 
	.reg .pred 	%p2; 
	setp.ne.u32 	%p1, %r8, 0; 
	bar.red.or.pred 	%p2, 0, %p1; 
	selp.u32 	%r9, 1, 0, %p2; 
	}
	setp.eq.s32 	%p4, %r9, 0;
	@%p4 bra 	$L__BB0_8;
	mov.u64 	%rd19, $str;
	cvta.global.u64 	%rd20, %rd19;
	mov.u64 	%rd21, $str$1;
	cvta.global.u64 	%rd22, %rd21;
	mov.u64 	%rd23, __unnamed_1;
	cvta.global.u64 	%rd24, %rd23;
	{ // callseq 3, 0
	.param .b64 param0;
	st.param.b64 	[param0], %rd20;
	.param .b64 param1;
	st.param.b64 	[param1], %rd22;
	.param .b32 param2;
	st.param.b32 	[param2], 21;
	.param .b64 param3;
	st.param.b64 	[param3], %rd24;
	.param .b64 param4;
	st.param.b64 	[param4], 1;
	call.uni 
	__assertfail, 
	(
	param0, 
	param1, 
	param2, 
	param3, 
	param4
	);
	} // callseq 3
$L__BB0_8:
	{ 
	.reg .pred 	%p1; 
	setp.ne.u32 	%p1, %r1, 0; 
	bar.red.popc.u32 	%r10, 0, %p1; 
	}
	shr.u32 	%r11, %r2, 31;
	add.s32 	%r12, %r2, %r11;
	shr.s32 	%r13, %r12, 1;
	setp.eq.s32 	%p5, %r10, %r13;
	@%p5 bra 	$L__BB0_10;
	mov.u64 	%rd25, $str$3;
	cvta.global.u64 	%rd26, %rd25;
	mov.u64 	%rd27, $str$1;
	cvta.global.u64 	%rd28, %rd27;
	mov.u64 	%rd29, __unnamed_1;
	cvta.global.u64 	%rd30, %rd29;
	{ // callseq 4, 0
	.param .b64 param0;
	st.param.b64 	[param0], %rd26;
	.param .b64 param1;
	st.param.b64 	[param1], %rd28;
	.param .b32 param2;
	st.param.b32 	[param2], 25;
	.param .b64 param3;
	st.param.b64 	[param3], %rd30;
	.param .b64 param4;
	st.param.b64 	[param4], 1;
	call.uni 
	__assertfail, 
	(
	param0, 
	param1, 
	param2, 
	param3, 
	param4
	);
	} // callseq 4
$L__BB0_10:
	ret;

}


// ===== COMPILED SASS (sm_100) =====

	.target	sm_100

	.elftype	@"ET_EXEC"


//--------------------- .note.nv.tkinfo           --------------------------
	.section	.note.nv.tkinfo,"",@"SHT_NOTE"
	.sectionflags	@"SHF_NOTE_NV_TKINFO"
	.tkinfo
        /*0018*/ 	.word	0x00000002
        /*0030*/ 	.string	""
        /*0030*/ 	.string	"ptxas"
        /*0030*/ 	.string	"Cuda compilation tools, release 13.0, V13.0.88"
        /*0030*/ 	.string	"Build cuda_13.0.r13.0/compiler.36424714_0"
        /*0030*/ 	.string	"-arch sm_100 -m 64 "



//--------------------- .note.nv.cuinfo           --------------------------
	.section	.note.nv.cuinfo,"",@"SHT_NOTE"
	.sectionflags	@"SHF_NOTE_NV_CUINFO"
        /*0018*/ 	.short	0x0002
        /*001a*/ 	.short	0x0064
        /*001c*/ 	.short	0x0082
	.zero		2


//--------------------- .nv.info                  --------------------------
	.section	.nv.info,"",@"SHT_CUDA_INFO"
	.align	4


	//----- nvinfo : EIATTR_REGCOUNT
	.align		4
        /*0000*/ 	.byte	0x04, 0x2f
        /*0002*/ 	.short	(.L_6 - .L_5)
	.align		4
.L_5:
        /*0004*/ 	.word	index@(_Z21warp_sync_test_kerneli)
        /*0008*/ 	.word	0x00000018


	//----- nvinfo : EIATTR_FRAME_SIZE
	.align		4
.L_6:
        /*000c*/ 	.byte	0x04, 0x11
        /*000e*/ 	.short	(.L_8 - .L_7)
	.align		4
.L_7:
        /*0010*/ 	.word	index@(_Z21warp_sync_test_kerneli)
        /*0014*/ 	.word	0x00000000


	//----- nvinfo : EIATTR_MIN_STACK_SIZE
	.align		4
.L_8:
        /*0018*/ 	.byte	0x04, 0x12
        /*001a*/ 	.short	(.L_10 - .L_9)
	.align		4
.L_9:
        /*001c*/ 	.word	index@(_Z21warp_sync_test_kerneli)
        /*0020*/ 	.word	0x00000000
.L_10:


//--------------------- .nv.compat                --------------------------
	.section	.nv.compat,"",@"SHT_CUDA_COMPAT_INFO"
	.align	4
        /*0000*/ 	.byte	0x02, 0x09, 0x00, 0x00, 0x02, 0x02, 0x01, 0x00, 0x02, 0x05, 0x05, 0x00, 0x03, 0x07, 0x01, 0x01
        /*0010*/ 	.byte	0x02, 0x03, 0x00, 0x00, 0x02, 0x06, 0x01, 0x00, 0x04, 0x0b, 0x08, 0x00, 0x09, 0x00, 0x00, 0x00
        /*0020*/ 	.byte	0x00, 0x00, 0x00, 0x00


//--------------------- .nv.info._Z21warp_sync_test_kerneli --------------------------
	.section	.nv.info._Z21warp_sync_test_kerneli,"",@"SHT_CUDA_INFO"
	.sectionflags	@""
	.align	4


	//----- nvinfo : EIATTR_CUDA_API_VERSION
	.align		4
        /*0000*/ 	.byte	0x04, 0x37
        /*0002*/ 	.short	(.L_12 - .L_11)
.L_11:
        /*0004*/ 	.word	0x00000082


	//----- nvinfo : EIATTR_KPARAM_INFO
	.align		4
.L_12:
        /*0008*/ 	.byte	0x04, 0x17
        /*000a*/ 	.short	(.L_14 - .L_13)
.L_13:
        /*000c*/ 	.word	0x00000000
        /*0010*/ 	.short	0x0000
        /*0012*/ 	.short	0x0000
        /*0014*/ 	.byte	0x00, 0xf0, 0x11, 0x00


	//----- nvinfo : EIATTR_SPARSE_MMA_MASK
	.align		4
.L_14:
        /*0018*/ 	.byte	0x03, 0x50
        /*001a*/ 	.short	0x0000


	//----- nvinfo : EIATTR_MAXREG_COUNT
	.align		4
        /*001c*/ 	.byte	0x03, 0x1b
        /*001e*/ 	.short	0x00ff


	//----- nvinfo : EIATTR_NUM_BARRIERS
	.align		4
        /*0020*/ 	.byte	0x02, 0x4c
        /*0022*/ 	.byte	0x01
	.zero		1


	//----- nvinfo : EIATTR_EXTERNS
	.align		4
        /*0024*/ 	.byte	0x04, 0x0f
        /*0026*/ 	.short	(.L_16 - .L_15)


	//   ....[0]....
	.align		4
.L_15:
        /*0028*/ 	.word	index@(__assertfail)


	//----- nvinfo : EIATTR_MERCURY_ISA_VERSION
	.align		4
.L_16:
        /*002c*/ 	.byte	0x03, 0x5f
        /*002e*/ 	.short	0x0101


	//----- nvinfo : EIATTR_VRC_CTA_INIT_COUNT
	.align		4
        /*0030*/ 	.byte	0x02, 0x4a
	.zero		1
	.zero		1


	//----- nvinfo : EIATTR_SYSCALL_OFFSETS
	.align		4
        /*0034*/ 	.byte	0x04, 0x46
        /*0036*/ 	.short	(.L_18 - .L_17)


	//   ....[0]....
.L_17:
        /*0038*/ 	.word	0x00000150


	//   ....[1]....
        /*003c*/ 	.word	0x00000290


	//   ....[2]....
        /*0040*/ 	.word	0x000003e0


	//   ....[3]....
        /*0044*/ 	.word	0x00000520


	//   ....[4]....
        /*0048*/ 	.word	0x000006b0


	//----- nvinfo : EIATTR_EXIT_INSTR_OFFSETS
	.align		4
.L_18:
        /*004c*/ 	.byte	0x04, 0x1c
        /*004e*/ 	.short	(.L_20 - .L_19)


	//   ....[0]....
.L_19:
        /*0050*/ 	.word	0x000005b0


	//   ....[1]....
        /*0054*/ 	.word	0x000006c0


	//----- nvinfo : EIATTR_CRS_STACK_SIZE
	.align		4
.L_20:
        /*0058*/ 	.byte	0x04, 0x1e
        /*005a*/ 	.short	(.L_22 - .L_21)
.L_21:
        /*005c*/ 	.word	0x00000000


	//----- nvinfo : EIATTR_CBANK_PARAM_SIZE
	.align		4
.L_22:
        /*0060*/ 	.byte	0x03, 0x19
        /*0062*/ 	.short	0x0004


	//----- nvinfo : EIATTR_PARAM_CBANK
	.align		4
        /*0064*/ 	.byte	0x04, 0x0a
        /*0066*/ 	.short	(.L_24 - .L_23)
	.align		4
.L_23:
        /*0068*/ 	.word	index@(.nv.constant0._Z21warp_sync_test_kerneli)
        /*006c*/ 	.short	0x0380
        /*006e*/ 	.short	0x0004


	//----- nvinfo : EIATTR_SW_WAR
	.align		4
.L_24:
        /*0070*/ 	.byte	0x04, 0x36
        /*0072*/ 	.short	(.L_26 - .L_25)
.L_25:
        /*0074*/ 	.word	0x00000008
.L_26:


//--------------------- .nv.callgraph             --------------------------
	.section	.nv.callgraph,"",@"SHT_CUDA_CALLGRAPH"
	.align	4
	.sectionentsize	8
	.align		4
        /*0000*/ 	.word	0x00000000
	.align		4
        /*0004*/ 	.word	0xffffffff
	.align		4
        /*0008*/ 	.word	index@(_Z21warp_sync_test_kerneli)
	.align		4
        /*000c*/ 	.word	index@(__assertfail)
	.align		4
        /*0010*/ 	.word	0x00000000
	.align		4
        /*0014*/ 	.word	0xfffffffe
	.align		4
        /*0018*/ 	.word	0x00000000
	.align		4
        /*001c*/ 	.word	0xfffffffd
	.align		4
        /*0020*/ 	.word	0x00000000
	.align		4
        /*0024*/ 	.word	0xfffffffc


//--------------------- .nv.constant4             --------------------------
	.section	.nv.constant4,"a",@progbits
	.align	8
	.align		8
.nv.constant4:
        /*0000*/ 	.dword	__assertfail
	.align		8
        /*0008*/ 	.dword	__unnamed_1
	.align		8
        /*0010*/ 	.dword	$str
	.align		8
        /*0018*/ 	.dword	$str$1
	.align		8
        /*0020*/ 	.dword	$str$2
	.align		8
        /*0028*/ 	.dword	$str$3


//--------------------- .text._Z21warp_sync_test_kerneli --------------------------
	.section	.text._Z21warp_sync_test_kerneli,"ax",@progbits
	.align	128
        .global         _Z21warp_sync_test_kerneli
        .type           _Z21warp_sync_test_kerneli,@function
        .size           _Z21warp_sync_test_kerneli,(.L_x_6 - _Z21warp_sync_test_kerneli)
        .other          _Z21warp_sync_test_kerneli,@"STO_CUDA_ENTRY STV_DEFAULT"
_Z21warp_sync_test_kerneli:
.text._Z21warp_sync_test_kerneli:
[----:B------:R-:W0:Y:S01]  /*0000*/  LDC R1, c[0x0][0x37c] ;  /* 0x0000df00ff017b82 */ /* 0x000e220000000800 */
[----:B------:R-:W1:Y:S02]  /*0010*/  S2R R16, SR_TID.X ;  /* 0x0000000000107919 */ /* 0x000e640000002100 */
[----:B-1----:R-:W-:-:S13]  /*0020*/  LOP3.LUT P0, R16, R16, 0x1, RZ, 0xc0, !PT ;  /* 0x0000000110107812 */ /* 0x002fda000780c0ff */
[----:B------:R-:W-:Y:S06]  /*0030*/  BAR.RED.AND.DEFER_BLOCKING 0x0, P0 ;  /* 0x0000000000007b1d */ /* 0x000fec0000014400 */
[----:B------:R-:W1:Y:S02]  /*0040*/  B2R.RESULT RZ, P0 ;  /* 0x0000000000ff731c */ /* 0x000e640000004000 */
[----:B01----:R-:W-:Y:S05]  /*0050*/  @!P0 BRA `(.L_x_0) ;  /* 0x0000000000408947 */ /* 0x003fea0003800000 */
[----:B------:R-:W-:Y:S01]  /*0060*/  MOV R0, 0x0 ;  /* 0x0000000000007802 */ /* 0x000fe20000000f00 */
[----:B------:R-:W0:Y:S01]  /*0070*/  LDCU.64 UR4, c[0x4][0x10] ;  /* 0x01000200ff0477ac */ /* 0x000e220008000a00 */
[----:B------:R-:W-:Y:S02]  /*0080*/  HFMA2 R13, -RZ, RZ, 0, 0 ;  /* 0x00000000ff0d7431 */ /* 0x000fe400000001ff */
[----:B------:R-:W-:Y:S01]  /*0090*/  IMAD.MOV.U32 R8, RZ, RZ, 0xb ;  /* 0x0000000bff087424 */ /* 0x000fe200078e00ff */
[----:B------:R1:W2:Y:S01]  /*00a0*/  LDC.64 R2, c[0x4][R0] ;  /* 0x0100000000027b82 */ /* 0x0002a20000000a00 */
[----:B------:R-:W3:Y:S01]  /*00b0*/  LDCU.64 UR6, c[0x4][0x18] ;  /* 0x01000300ff0677ac */ /* 0x000ee20008000a00 */
[----:B------:R-:W-:Y:S01]  /*00c0*/  IMAD.MOV.U32 R12, RZ, RZ, 0x1 ;  /* 0x00000001ff0c7424 */ /* 0x000fe200078e00ff */
[----:B------:R-:W4:Y:S01]  /*00d0*/  LDCU.64 UR8, c[0x4][0x8] ;  /* 0x01000100ff0877ac */ /* 0x000f220008000a00 */
[----:B0-----:R-:W-:Y:S02]  /*00e0*/  IMAD.U32 R4, RZ, RZ, UR4 ;  /* 0x00000004ff047e24 */ /* 0x001fe4000f8e00ff */
[----:B------:R-:W-:Y:S01]  /*00f0*/  IMAD.U32 R5, RZ, RZ, UR5 ;  /* 0x00000005ff057e24 */ /* 0x000fe2000f8e00ff */
[----:B---3--:R-:W-:Y:S01]  /*0100*/  MOV R6, UR6 ;  /* 0x0000000600067c02 */ /* 0x008fe20008000f00 */
[----:B------:R-:W-:-:S02]  /*0110*/  IMAD.U32 R7, RZ, RZ, UR7 ;  /* 0x00000007ff077e24 */ /* 0x000fc4000f8e00ff */
[----:B----4-:R-:W-:Y:S01]  /*0120*/  IMAD.U32 R10, RZ, RZ, UR8 ;  /* 0x00000008ff0a7e24 */ /* 0x010fe2000f8e00ff */
[----:B-1----:R-:W-:-:S07]  /*0130*/  MOV R11, UR9 ;  /* 0x00000009000b7c02 */ /* 0x002fce0008000f00 */
[----:B------:R-:W-:-:S07]  /*0140*/  LEPC R20, `(.L_x_0) ;  /* 0x000000001014794e */ /* 0x000fce0000000000 */
[----:B--2---:R-:W-:Y:S05]  /*0150*/  CALL.ABS.NOINC R2 ;  /* 0x0000000002007343 */ /* 0x004fea0003c00000 */
.L_x_0:
[----:B------:R-:W-:Y:S05]  /*0160*/  WARPSYNC.ALL ;  /* 0x0000000000007948 */ /* 0x000fea0003800000 */
[----:B------:R-:W-:Y:S06]  /*0170*/  BAR.RED.AND.DEFER_BLOCKING 0x0, PT ;  /* 0x0000000000007b1d */ /* 0x000fec0003814400 */
[----:B------:R-:W0:Y:S02]  /*0180*/  B2R.RESULT RZ, P0 ;  /* 0x0000000000ff731c */ /* 0x000e240000004000 */
[----:B0-----:R-:W-:Y:S05]  /*0190*/  @P0 BRA `(.L_x_1) ;  /* 0x0000000000400947 */ /* 0x001fea0003800000 */
        /* <DEDUP_REMOVED lines=16> */
.L_x_1:
[----:B------:R-:W-:Y:S01]  /*02a0*/  ISETP.NE.U32.AND P0, PT, R16, RZ, PT ;  /* 0x000000ff1000720c */ /* 0x000fe20003f05070 */
[----:B------:R-:W-:-:S12]  /*02b0*/  WARPSYNC.ALL ;  /* 0x0000000000007948 */ /* 0x000fd80003800000 */
[----:B------:R-:W-:Y:S06]  /*02c0*/  BAR.RED.OR.DEFER_BLOCKING 0x0, P0 ;  /* 0x0000000000007b1d */ /* 0x000fec0000014800 */
        /* <DEDUP_REMOVED lines=18> */
.L_x_2:
[----:B------:R-:W-:Y:S05]  /*03f0*/  WARPSYNC.ALL ;  /* 0x0000000000007948 */ /* 0x000fea0003800000 */
[----:B------:R-:W-:Y:S06]  /*0400*/  BAR.RED.OR.DEFER_BLOCKING 0x0, !PT ;  /* 0x0000000000007b1d */ /* 0x000fec0007814800 */
[----:B------:R-:W0:Y:S02]  /*0410*/  B2R.RESULT RZ, P0 ;  /* 0x0000000000ff731c */ /* 0x000e240000004000 */
[----:B0-----:R-:W-:Y:S05]  /*0420*/  @!P0 BRA `(.L_x_3) ;  /* 0x0000000000408947 */ /* 0x001fea0003800000 */
[----:B------:R-:W-:Y:S01]  /*0430*/  MOV R0, 0x0 ;  /* 0x0000000000007802 */ /* 0x000fe20000000f00 */
[----:B------:R-:W0:Y:S01]  /*0440*/  LDCU.64 UR4, c[0x4][0x10] ;  /* 0x01000200ff0477ac */ /* 0x000e220008000a00 */
[----:B------:R-:W-:Y:S02]  /*0450*/  HFMA2 R12, -RZ, RZ, 0, 5.9604644775390625e-08 ;  /* 0x00000001ff0c7431 */ /* 0x000fe400000001ff */
[----:B------:R-:W-:Y:S01]  /*0460*/  IMAD.MOV.U32 R8, RZ, RZ, 0x15 ;  /* 0x00000015ff087424 */ /* 0x000fe200078e00ff */
[----:B------:R1:W2:Y:S01]  /*0470*/  LDC.64 R2, c[0x4][R0] ;  /* 0x0100000000027b82 */ /* 0x0002a20000000a00 */
[----:B------:R-:W3:Y:S01]  /*0480*/  LDCU.64 UR6, c[0x4][0x18] ;  /* 0x01000300ff0677ac */ /* 0x000ee20008000a00 */
[----:B------:R-:W-:Y:S01]  /*0490*/  IMAD.MOV.U32 R13, RZ, RZ, RZ ;  /* 0x000000ffff0d7224 */ /* 0x000fe200078e00ff */
        /* <DEDUP_REMOVED lines=9> */
.L_x_3:
[----:B------:R-:W-:Y:S01]  /*0530*/  ISETP.NE.U32.AND P0, PT, R16, RZ, PT ;  /* 0x000000ff1000720c */ /* 0x000fe20003f05070 */
[----:B------:R-:W-:Y:S05]  /*0540*/  WARPSYNC.ALL ;  /* 0x0000000000007948 */ /* 0x000fea0003800000 */
[----:B------:R-:W0:Y:S02]  /*0550*/  LDCU UR4, c[0x0][0x380] ;  /* 0x00007000ff0477ac */ /* 0x000e240008000800 */
[----:B0-----:R-:W-:-:S04]  /*0560*/  ULEA.HI UR4, UR4, UR4, URZ, 0x1 ;  /* 0x0000000404047291 */ /* 0x001fc8000f8f08ff */
[----:B------:R-:W-:Y:S01]  /*0570*/  USHF.R.S32.HI UR4, URZ, 0x1, UR4 ;  /* 0x00000001ff047899 */ /* 0x000fe20008011404 */
[----:B------:R-:W-:Y:S06]  /*0580*/  BAR.RED.POPC.DEFER_BLOCKING 0x0, P0 ;  /* 0x0000000000007b1d */ /* 0x000fec0000014000 */
[----:B------:R-:W0:Y:S02]  /*0590*/  B2R.RESULT R0 ;  /* 0x000000000000731c */ /* 0x000e2400000e4000 */
[----:B0-----:R-:W-:-:S13]  /*05a0*/  ISETP.NE.AND P0, PT, R0, UR4, PT ;  /* 0x0000000400007c0c */ /* 0x001fda000bf05270 */
[----:B------:R-:W-:Y:S05]  /*05b0*/  @!P0 EXIT ;  /* 0x000000000000894d */ /* 0x000fea0003800000 */
[----:B------:R-:W-:Y:S01]  /*05c0*/  MOV R0, 0x0 ;  /* 0x0000000000007802 */ /* 0x000fe20000000f00 */
[----:B------:R-:W0:Y:S01]  /*05d0*/  LDCU.64 UR4, c[0x4][0x28] ;  /* 0x01000500ff0477ac */ /* 0x000e220008000a00 */
[----:B------:R-:W-:Y:S02]  /*05e0*/  HFMA2 R8, -RZ, RZ, 0, 1.490116119384765625e-06 ;  /* 0x00000019ff087431 */ /* 0x000fe400000001ff */
[----:B------:R-:W-:Y:S01]  /*05f0*/  IMAD.MOV.U32 R12, RZ, RZ, 0x1 ;  /* 0x00000001ff0c7424 */ /* 0x000fe200078e00ff */
[----:B------:R1:W2:Y:S01]  /*0600*/  LDC.64 R2, c[0x4][R0] ;  /* 0x0100000000027b82 */ /* 0x0002a20000000a00 */
[----:B------:R-:W3:Y:S01]  /*0610*/  LDCU.64 UR6, c[0x4][0x18] ;  /* 0x01000300ff0677ac */ /* 0x000ee20008000a00 */
[----:B------:R-:W-:Y:S01]  /*0620*/  MOV R13, RZ ;  /* 0x000000ff000d7202 */ /* 0x000fe20000000f00 */
[----:B------:R-:W4:Y:S01]  /*0630*/  LDCU.64 UR8, c[0x4][0x8] ;  /* 0x01000100ff0877ac */ /* 0x000f220008000a00 */
[----:B0-----:R-:W-:Y:S01]  /*0640*/  MOV R4, UR4 ;  /* 0x0000000400047c02 */ /* 0x001fe20008000f00 */
[----:B------:R-:W-:Y:S01]  /*0650*/  IMAD.U32 R5, RZ, RZ, UR5 ;  /* 0x00000005ff057e24 */ /* 0x000fe2000f8e00ff */
[----:B---3--:R-:W-:Y:S01]  /*0660*/  MOV R6, UR6 ;  /* 0x0000000600067c02 */ /* 0x008fe20008000f00 */
[----:B------:R-:W-:Y:S01]  /*0670*/  IMAD.U32 R7, RZ, RZ, UR7 ;  /* 0x00000007ff077e24 */ /* 0x000fe2000f8e00ff */
[----:B----4-:R-:W-:Y:S01]  /*0680*/  MOV R10, UR8 ;  /* 0x00000008000a7c02 */ /* 0x010fe20008000f00 */
[----:B-1----:R-:W-:-:S07]  /*0690*/  IMAD.U32 R11, RZ, RZ, UR9 ;  /* 0x00000009ff0b7e24 */ /* 0x002fce000f8e00ff */
[----:B------:R-:W-:-:S07]  /*06a0*/  LEPC R20, `(.L_x_4) ;  /* 0x000000001014794e */ /* 0x000fce0000000000 */
[----:B--2---:R-:W-:Y:S05]  /*06b0*/  CALL.ABS.NOINC R2 ;  /* 0x0000000002007343 */ /* 0x004fea0003c00000 */
.L_x_4:
[----:B------:R-:W-:Y:S05]  /*06c0*/  EXIT ;  /* 0x000000000000794d */ /* 0x000fea0003800000 */
.L_x_5:
[----:B------:R-:W-:-:S00]  /*06d0*/  BRA `(.L_x_5) ;  /* 0xfffffffc00fc7947 */ /* 0x000fc0000383ffff */
[----:B------:R-:W-:-:S00]  /*06e0*/  NOP ;  /* 0x0000000000007918 */ /* 0x000fc00000000000 */
        /* <DEDUP_REMOVED lines=9> */
.L_x_6:


//--------------------- .nv.global.init           --------------------------
	.section	.nv.global.init,"aw",@progbits
.nv.global.init:
	.type		$str$2,@object
	.size		$str$2,($str - $str$2)
$str$2:
        /*0000*/ 	.byte	0x78, 0x00
	.type		$str,@object
	.size		$str,($str$3 - $str)
$str:
        /*0002*/ 	.byte	0x21, 0x78, 0x00
	.type		$str$3,@object
	.size		$str$3,($str$1 - $str$3)
$str$3:
        /*0005*/ 	.byte	0x78, 0x20, 0x3d, 0x3d, 0x20, 0x73, 0x69, 0x7a, 0x65, 0x2f, 0x32, 0x00
	.type		$str$1,@object
	.size		$str$1,(__unnamed_1 - $str$1)
$str$1:
        /*0011*/ 	.byte	0x2f, 0x74, 0x6d, 0x70, 0x2f, 0x73, 0x61, 0x73, 0x73, 0x5f, 0x63, 0x75, 0x5f, 0x70, 0x65, 0x78
        /*0021*/ 	.byte	0x62, 0x36, 0x63, 0x79, 0x74, 0x2f, 0x6b, 0x2e, 0x63, 0x75, 0x00
	.type		__unnamed_1,@object
	.size		__unnamed_1,(.L_0 - __unnamed_1)
__unnamed_1:
        /*002c*/ 	.byte	0x76, 0x6f, 0x69, 0x64, 0x20, 0x77, 0x61, 0x72, 0x70, 0x5f, 0x73, 0x79, 0x6e, 0x63, 0x5f, 0x74
        /*003c*/ 	.byte	0x65, 0x73, 0x74, 0x5f, 0x6b, 0x65, 0x72, 0x6e, 0x65, 0x6c, 0x28, 0x69, 0x6e, 0x74, 0x29, 0x00
.L_0:


//--------------------- .nv.shared.reserved.0     --------------------------
	.section	.nv.shared.reserved.0,"aw",@nobits
	.weak		__nv_reservedSMEM_offset_0_alias
	.size		__nv_reservedSMEM_offset_0_alias, 0, 64
	.other		__nv_reservedSMEM_offset_0_alias,@"STO_CUDA_RESERVED_SHARED STV_DEFAULT"
__nv_reservedSMEM_offset_0_alias:
	.zero		0
	.zero		64


//--------------------- .nv.constant0._Z21warp_sync_test_kerneli --------------------------
	.section	.nv.constant0._Z21warp_sync_test_kerneli,"a",@progbits
	.sectionflags	@""
	.align	4
.nv.constant0._Z21warp_sync_test_kerneli:
	.zero		900


//--------------------- SYMBOLS --------------------------

	.type		.nv.reservedSmem.offset0,@object
	.size		.nv.reservedSmem.offset0,0x4
	.type		__assertfail,@function
